	.headerflags	@"EF_CUDA_TEXMODE_UNIFIED EF_CUDA_64BIT_ADDRESS EF_CUDA_SM86 EF_CUDA_VIRTUAL_SM(EF_CUDA_SM86)"
	.elftype	@"ET_EXEC"


//--------------------- .nv.info                  --------------------------
	.section	.nv.info,"",@"SHT_CUDA_INFO"
	.align	4


	//----- nvinfo : EIATTR_REGCOUNT
	.align		4
        /*0000*/ 	.byte	0x04, 0x2f
        /*0002*/ 	.short	(.L_1 - .L_0)
	.align		4
.L_0:
        /*0004*/ 	.word	index@(triton_poi_fused__to_copy_1)
        /*0008*/ 	.word	0x0000000e


	//----- nvinfo : EIATTR_MIN_STACK_SIZE
	.align		4
.L_1:
        /*000c*/ 	.byte	0x04, 0x12
        /*000e*/ 	.short	(.L_3 - .L_2)
	.align		4
.L_2:
        /*0010*/ 	.word	index@(triton_poi_fused__to_copy_1)
        /*0014*/ 	.word	0x00000000


	//----- nvinfo : EIATTR_FRAME_SIZE
	.align		4
.L_3:
        /*0018*/ 	.byte	0x04, 0x11
        /*001a*/ 	.short	(.L_5 - .L_4)
	.align		4
.L_4:
        /*001c*/ 	.word	index@(triton_poi_fused__to_copy_1)
        /*0020*/ 	.word	0x00000000


	//----- nvinfo : EIATTR_MIN_STACK_SIZE
	.align		4
.L_5:
        /*0024*/ 	.byte	0x04, 0x12
        /*0026*/ 	.short	(.L_7 - .L_6)
	.align		4
.L_6:
        /*0028*/ 	.word	index@(triton_poi_fused__to_copy_1)
        /*002c*/ 	.word	0x00000000
.L_7:


//--------------------- .nv.info.triton_poi_fused__to_copy_1 --------------------------
	.section	.nv.info.triton_poi_fused__to_copy_1,"",@"SHT_CUDA_INFO"
	.sectionflags	@""
	.align	4


	//----- nvinfo : EIATTR_CUDA_API_VERSION
	.align		4
        /*0000*/ 	.byte	0x04, 0x37
        /*0002*/ 	.short	(.L_9 - .L_8)
.L_8:
        /*0004*/ 	.word	0x0000007c


	//----- nvinfo : EIATTR_SW2861232_WAR
	.align		4
.L_9:
        /*0008*/ 	.byte	0x01, 0x35
	.zero		2


	//----- nvinfo : EIATTR_PARAM_CBANK
	.align		4
        /*000c*/ 	.byte	0x04, 0x0a
        /*000e*/ 	.short	(.L_11 - .L_10)
	.align		4
.L_10:
        /*0010*/ 	.word	index@(.nv.constant0.triton_poi_fused__to_copy_1)
        /*0014*/ 	.short	0x0160
        /*0016*/ 	.short	0x0020


	//----- nvinfo : EIATTR_CBANK_PARAM_SIZE
	.align		4
.L_11:
        /*0018*/ 	.byte	0x03, 0x19
        /*001a*/ 	.short	0x0020


	//----- nvinfo : EIATTR_KPARAM_INFO
	.align		4
        /*001c*/ 	.byte	0x04, 0x17
        /*001e*/ 	.short	(.L_13 - .L_12)
.L_12:
        /*0020*/ 	.word	0x00000000
        /*0024*/ 	.short	0x0003
        /*0026*/ 	.short	0x0018
        /*0028*/ 	.byte	0x00, 0xf4, 0x21, 0x00


	//----- nvinfo : EIATTR_KPARAM_INFO
	.align		4
.L_13:
        /*002c*/ 	.byte	0x04, 0x17
        /*002e*/ 	.short	(.L_15 - .L_14)
.L_14:
        /*0030*/ 	.word	0x00000000
        /*0034*/ 	.short	0x0002
        /*0036*/ 	.short	0x0010
        /*0038*/ 	.byte	0x00, 0xf0, 0x11, 0x00


	//----- nvinfo : EIATTR_KPARAM_INFO
	.align		4
.L_15:
        /*003c*/ 	.byte	0x04, 0x17
        /*003e*/ 	.short	(.L_17 - .L_16)
.L_16:
        /*0040*/ 	.word	0x00000000
        /*0044*/ 	.short	0x0001
        /*0046*/ 	.short	0x0008
        /*0048*/ 	.byte	0x00, 0xf4, 0x21, 0x00


	//----- nvinfo : EIATTR_KPARAM_INFO
	.align		4
.L_17:
        /*004c*/ 	.byte	0x04, 0x17
        /*004e*/ 	.short	(.L_19 - .L_18)
.L_18:
        /*0050*/ 	.word	0x00000000
        /*0054*/ 	.short	0x0000
        /*0056*/ 	.short	0x0000
        /*0058*/ 	.byte	0x00, 0xf4, 0x21, 0x00


	//----- nvinfo : EIATTR_MAXREG_COUNT
	.align		4
.L_19:
        /*005c*/ 	.byte	0x03, 0x1b
        /*005e*/ 	.short	0x00ff


	//----- nvinfo : EIATTR_EXIT_INSTR_OFFSETS
	.align		4
        /*0060*/ 	.byte	0x04, 0x1c
        /*0062*/ 	.short	(.L_21 - .L_20)


	//   ....[0]....
.L_20:
        /*0064*/ 	.word	0x00000110


	//   ....[1]....
        /*0068*/ 	.word	0x00000130


	//----- nvinfo : EIATTR_REQNTID
	.align		4
.L_21:
        /*006c*/ 	.byte	0x04, 0x10
        /*006e*/ 	.short	(.L_23 - .L_22)
.L_22:
        /*0070*/ 	.word	0x00000080
        /*0074*/ 	.word	0x00000001
        /*0078*/ 	.word	0x00000001
.L_23:


//--------------------- .nv.callgraph             --------------------------
	.section	.nv.callgraph,"",@"SHT_CUDA_CALLGRAPH"
	.align	4
	.sectionentsize	8
	.align		4
        /*0000*/ 	.word	0x00000000
	.align		4
        /*0004*/ 	.word	0xffffffff
	.align		4
        /*0008*/ 	.word	0x00000000
	.align		4
        /*000c*/ 	.word	0xfffffffe
	.align		4
        /*0010*/ 	.word	0x00000000
	.align		4
        /*0014*/ 	.word	0xfffffffd
	.align		4
        /*0018*/ 	.word	0x00000000
	.align		4
        /*001c*/ 	.word	0xfffffffc


//--------------------- .nv.rel.action            --------------------------
	.section	.nv.rel.action,"",@"SHT_CUDA_RELOCINFO"
	.align	8
	.sectionentsize	8
        /*0000*/ 	.byte	0x73, 0x00, 0x00, 0x00, 0x00, 0x00, 0x00, 0x00, 0x00, 0x00, 0x00, 0x11, 0x25, 0x00, 0x05, 0x36


//--------------------- .nv.constant0.triton_poi_fused__to_copy_1 --------------------------
	.section	.nv.constant0.triton_poi_fused__to_copy_1,"a",@progbits
	.sectionflags	@""
	.align	4
.nv.constant0.triton_poi_fused__to_copy_1:
	.zero		384


//--------------------- .text.triton_poi_fused__to_copy_1 --------------------------
	.section	.text.triton_poi_fused__to_copy_1,"ax",@progbits
	.sectioninfo	@"SHI_REGISTERS=14"
	.align	128
        .global         triton_poi_fused__to_copy_1
        .type           triton_poi_fused__to_copy_1,@function
        .size           triton_poi_fused__to_copy_1,(.L_x_1 - triton_poi_fused__to_copy_1)
        .other          triton_poi_fused__to_copy_1,@"STO_CUDA_ENTRY STV_DEFAULT"
triton_poi_fused__to_copy_1:
.text.triton_poi_fused__to_copy_1:
[----:B------:R-:W-:Y:S02]  /*0000*/  IMAD.MOV.U32 R1, RZ, RZ, c[0x0][0x28] ;  /* 0x00000a00ff017624 */ /* 0x000fe400078e00ff */
[----:B------:R-:W0:Y:S01]  /*0010*/  S2R R0, SR_TID.X ;  /* 0x0000000000007919 */ /* 0x000e220000002100 */
[----:B------:R-:W-:Y:S01]  /*0020*/  CS2R R8, SRZ ;  /* 0x0000000000087805 */ /* 0x000fe2000001ff00 */
[----:B------:R-:W-:Y:S01]  /*0030*/  CS2R R10, SRZ ;  /* 0x00000000000a7805 */ /* 0x000fe2000001ff00 */
[----:B------:R-:W-:Y:S01]  /*0040*/  ULDC.64 UR4, c[0x0][0x118] ;  /* 0x0000460000047ab9 */ /* 0x000fe20000000a00 */
[----:B------:R-:W1:Y:S01]  /*0050*/  S2R R3, SR_CTAID.X ;  /* 0x0000000000037919 */ /* 0x000e620000002500 */
[----:B0-----:R-:W-:-:S04]  /*0060*/  SHF.L.U32 R0, R0, 0x2, RZ ;  /* 0x0000000200007819 */ /* 0x001fc800000006ff */
[----:B------:R-:W-:-:S05]  /*0070*/  LOP3.LUT R0, R0, 0x1fc, RZ, 0xc0, !PT ;  /* 0x000001fc00007812 */ /* 0x000fca00078ec0ff */
[----:B-1----:R-:W-:Y:S01]  /*0080*/  IMAD R0, R3, 0x200, R0 ;  /* 0x0000020003007824 */ /* 0x002fe200078e0200 */
[----:B------:R-:W-:-:S04]  /*0090*/  MOV R3, 0x4 ;  /* 0x0000000400037802 */ /* 0x000fc80000000f00 */
[C---:B------:R-:W-:Y:S01]  /*00a0*/  ISETP.GE.AND P0, PT, R0.reuse, 0xd800, PT ;  /* 0x0000d8000000780c */ /* 0x040fe20003f06270 */
[----:B------:R-:W-:-:S12]  /*00b0*/  IMAD.WIDE R2, R0, R3, c[0x0][0x160] ;  /* 0x0000580000027625 */ /* 0x000fd800078e0203 */
[----:B------:R-:W2:Y:S01]  /*00c0*/  @!P0 LDG.E.128 R8, [R2.64] ;  /* 0x0000000402088981 */ /* 0x000ea2000c1e1d00 */
[----:B------:R-:W-:-:S04]  /*00d0*/  IMAD.MOV.U32 R5, RZ, RZ, 0x2 ;  /* 0x00000002ff057424 */ /* 0x000fc800078e00ff */
[----:B------:R-:W-:Y:S01]  /*00e0*/  IMAD.WIDE R4, R0, R5, c[0x0][0x168] ;  /* 0x00005a0000047625 */ /* 0x000fe200078e0205 */
[----:B--2---:R-:W-:Y:S02]  /*00f0*/  F2FP.BF16.PACK_AB R8, R9, R8 ;  /* 0x000000080908723e */ /* 0x004fe400000010ff */
[----:B------:R-:W-:Y:S01]  /*0100*/  F2FP.BF16.PACK_AB R9, R11, R10 ;  /* 0x0000000a0b09723e */ /* 0x000fe200000010ff */
[----:B------:R-:W-:Y:S06]  /*0110*/  @P0 EXIT ;  /* 0x000000000000094d */ /* 0x000fec0003800000 */
[----:B------:R-:W-:Y:S01]  /*0120*/  STG.E.64 [R4.64], R8 ;  /* 0x0000000804007986 */ /* 0x000fe2000c101b04 */
[----:B------:R-:W-:Y:S05]  /*0130*/  EXIT ;  /* 0x000000000000794d */ /* 0x000fea0003800000 */
.L_x_0:
[----:B------:R-:W-:-:S00]  /*0140*/  BRA `(.L_x_0) ;  /* 0xfffffff000007947 */ /* 0x000fc0000383ffff */
[----:B------:R-:W-:-:S00]  /*0150*/  NOP ;  /* 0x0000000000007918 */ /* 0x000fc00000000000 */
        /* <DEDUP_REMOVED lines=10> */
.L_x_1:
